//
// Generated by NVIDIA NVVM Compiler
//
// Compiler Build ID: CL-36424714
// Cuda compilation tools, release 13.0, V13.0.88
// Based on NVVM 20.0.0
//

.version 9.0
.target sm_100
.address_size 64

	// .globl	_Z10cuda_hellov
.extern .func  (.param .b32 func_retval0) vprintf
(
	.param .b64 vprintf_param_0,
	.param .b64 vprintf_param_1
)
;
.global .align 1 .b8 $str[29] = {72, 101, 108, 108, 111, 32, 87, 111, 114, 108, 100, 32, 102, 114, 111, 109, 32, 116, 104, 114, 101, 97, 100, 32, 37, 100, 33, 10};

.visible .entry _Z10cuda_hellov()
{
	.local .align 8 .b8 	__local_depot0[8];
	.reg .b64 	%SP;
	.reg .b64 	%SPL;
	.reg .b32 	%r<7>;
	.reg .b64 	%rd<5>;

	mov.u64 	%SPL, __local_depot0;
	cvta.local.u64 	%SP, %SPL;
	add.u64 	%rd1, %SP, 0;
	add.u64 	%rd2, %SPL, 0;
	mov.u32 	%r1, %ntid.x;
	mov.u32 	%r2, %ctaid.x;
	mov.u32 	%r3, %tid.x;
	mad.lo.s32 	%r4, %r1, %r2, %r3;
	st.local.u32 	[%rd2], %r4;
	mov.u64 	%rd3, $str;
	cvta.global.u64 	%rd4, %rd3;
	{ // callseq 0, 0
	.param .b64 param0;
	st.param.b64 	[param0], %rd4;
	.param .b64 param1;
	st.param.b64 	[param1], %rd1;
	.param .b32 retval0;
	call.uni (retval0), 
	vprintf, 
	(
	param0, 
	param1
	);
	ld.param.b32 	%r5, [retval0];
	} // callseq 0
	ret;

}


// ===== COMPILED SASS (sm_100) =====

	.target	sm_100

	.elftype	@"ET_EXEC"


//--------------------- .note.nv.tkinfo           --------------------------
	.section	.note.nv.tkinfo,"",@"SHT_NOTE"
	.sectionflags	@"SHF_NOTE_NV_TKINFO"
	.tkinfo
        /*0018*/ 	.word	0x00000002
        /*0030*/ 	.string	""
        /*0030*/ 	.string	"ptxas"
        /*0030*/ 	.string	"Cuda compilation tools, release 13.0, V13.0.88"
        /*0030*/ 	.string	"Build cuda_13.0.r13.0/compiler.36424714_0"
        /*0030*/ 	.string	"-arch sm_100 -m 64 "



//--------------------- .note.nv.cuinfo           --------------------------
	.section	.note.nv.cuinfo,"",@"SHT_NOTE"
	.sectionflags	@"SHF_NOTE_NV_CUINFO"
        /*0018*/ 	.short	0x0002
        /*001a*/ 	.short	0x0064
        /*001c*/ 	.short	0x0082
	.zero		2


//--------------------- .nv.info                  --------------------------
	.section	.nv.info,"",@"SHT_CUDA_INFO"
	.align	4


	//----- nvinfo : EIATTR_REGCOUNT
	.align		4
        /*0000*/ 	.byte	0x04, 0x2f
        /*0002*/ 	.short	(.L_2 - .L_1)
	.align		4
.L_1:
        /*0004*/ 	.word	index@(_Z10cuda_hellov)
        /*0008*/ 	.word	0x00000018


	//----- nvinfo : EIATTR_FRAME_SIZE
	.align		4
.L_2:
        /*000c*/ 	.byte	0x04, 0x11
        /*000e*/ 	.short	(.L_4 - .L_3)
	.align		4
.L_3:
        /*0010*/ 	.word	index@(_Z10cuda_hellov)
        /*0014*/ 	.word	0x00000008


	//----- nvinfo : EIATTR_MIN_STACK_SIZE
	.align		4
.L_4:
        /*0018*/ 	.byte	0x04, 0x12
        /*001a*/ 	.short	(.L_6 - .L_5)
	.align		4
.L_5:
        /*001c*/ 	.word	index@(_Z10cuda_hellov)
        /*0020*/ 	.word	0x00000008
.L_6:


//--------------------- .nv.compat                --------------------------
	.section	.nv.compat,"",@"SHT_CUDA_COMPAT_INFO"
	.align	4
        /*0000*/ 	.byte	0x02, 0x09, 0x00, 0x00, 0x02, 0x02, 0x01, 0x00, 0x02, 0x05, 0x05, 0x00, 0x03, 0x07, 0x01, 0x01
        /*0010*/ 	.byte	0x02, 0x03, 0x00, 0x00, 0x02, 0x06, 0x01, 0x00, 0x04, 0x0b, 0x08, 0x00, 0x09, 0x00, 0x00, 0x00
        /*0020*/ 	.byte	0x00, 0x00, 0x00, 0x00


//--------------------- .nv.info._Z10cuda_hellov  --------------------------
	.section	.nv.info._Z10cuda_hellov,"",@"SHT_CUDA_INFO"
	.sectionflags	@""
	.align	4


	//----- nvinfo : EIATTR_CUDA_API_VERSION
	.align		4
        /*0000*/ 	.byte	0x04, 0x37
        /*0002*/ 	.short	(.L_8 - .L_7)
.L_7:
        /*0004*/ 	.word	0x00000082


	//----- nvinfo : EIATTR_SPARSE_MMA_MASK
	.align		4
.L_8:
        /*0008*/ 	.byte	0x03, 0x50
        /*000a*/ 	.short	0x0000


	//----- nvinfo : EIATTR_MAXREG_COUNT
	.align		4
        /*000c*/ 	.byte	0x03, 0x1b
        /*000e*/ 	.short	0x00ff


	//----- nvinfo : EIATTR_EXTERNS
	.align		4
        /*0010*/ 	.byte	0x04, 0x0f
        /*0012*/ 	.short	(.L_10 - .L_9)


	//   ....[0]....
	.align		4
.L_9:
        /*0014*/ 	.word	index@(vprintf)


	//----- nvinfo : EIATTR_MERCURY_ISA_VERSION
	.align		4
.L_10:
        /*0018*/ 	.byte	0x03, 0x5f
        /*001a*/ 	.short	0x0101


	//----- nvinfo : EIATTR_VRC_CTA_INIT_COUNT
	.align		4
        /*001c*/ 	.byte	0x02, 0x4a
	.zero		1
	.zero		1


	//----- nvinfo : EIATTR_SYSCALL_OFFSETS
	.align		4
        /*0020*/ 	.byte	0x04, 0x46
        /*0022*/ 	.short	(.L_12 - .L_11)


	//   ....[0]....
.L_11:
        /*0024*/ 	.word	0x00000110


	//----- nvinfo : EIATTR_EXIT_INSTR_OFFSETS
	.align		4
.L_12:
        /*0028*/ 	.byte	0x04, 0x1c
        /*002a*/ 	.short	(.L_14 - .L_13)


	//   ....[0]....
.L_13:
        /*002c*/ 	.word	0x00000120


	//----- nvinfo : EIATTR_SW_WAR
	.align		4
.L_14:
        /*0030*/ 	.byte	0x04, 0x36
        /*0032*/ 	.short	(.L_16 - .L_15)
.L_15:
        /*0034*/ 	.word	0x00000008
.L_16:


//--------------------- .nv.callgraph             --------------------------
	.section	.nv.callgraph,"",@"SHT_CUDA_CALLGRAPH"
	.align	4
	.sectionentsize	8
	.align		4
        /*0000*/ 	.word	0x00000000
	.align		4
        /*0004*/ 	.word	0xffffffff
	.align		4
        /*0008*/ 	.word	index@(_Z10cuda_hellov)
	.align		4
        /*000c*/ 	.word	index@(vprintf)
	.align		4
        /*0010*/ 	.word	0x00000000
	.align		4
        /*0014*/ 	.word	0xfffffffe
	.align		4
        /*0018*/ 	.word	0x00000000
	.align		4
        /*001c*/ 	.word	0xfffffffd
	.align		4
        /*0020*/ 	.word	0x00000000
	.align		4
        /*0024*/ 	.word	0xfffffffc


//--------------------- .nv.constant4             --------------------------
	.section	.nv.constant4,"a",@progbits
	.align	8
	.align		8
.nv.constant4:
        /*0000*/ 	.dword	vprintf
	.align		8
        /*0008*/ 	.dword	$str


//--------------------- .text._Z10cuda_hellov     --------------------------
	.section	.text._Z10cuda_hellov,"ax",@progbits
	.align	128
        .global         _Z10cuda_hellov
        .type           _Z10cuda_hellov,@function
        .size           _Z10cuda_hellov,(.L_x_2 - _Z10cuda_hellov)
        .other          _Z10cuda_hellov,@"STO_CUDA_ENTRY STV_DEFAULT"
_Z10cuda_hellov:
.text._Z10cuda_hellov:
[----:B------:R-:W0:Y:S01]  /*0000*/  LDC R1, c[0x0][0x37c] ;  /* 0x0000df00ff017b82 */ /* 0x000e220000000800 */
[----:B------:R-:W1:Y:S01]  /*0010*/  S2R R0, SR_CTAID.X ;  /* 0x0000000000007919 */ /* 0x000e620000002500 */
[----:B------:R-:W2:Y:S01]  /*0020*/  LDCU UR5, c[0x0][0x2fc] ;  /* 0x00005f80ff0577ac */ /* 0x000ea20008000800 */
[----:B------:R-:W-:Y:S01]  /*0030*/  MOV R2, 0x0 ;  /* 0x0000000000027802 */ /* 0x000fe20000000f00 */
[----:B0-----:R-:W-:Y:S01]  /*0040*/  VIADD R1, R1, 0xfffffff8 ;  /* 0xfffffff801017836 */ /* 0x001fe20000000000 */
[----:B------:R-:W1:Y:S01]  /*0050*/  S2R R3, SR_TID.X ;  /* 0x0000000000037919 */ /* 0x000e620000002100 */
[----:B------:R-:W1:Y:S01]  /*0060*/  LDCU UR6, c[0x0][0x360] ;  /* 0x00006c00ff0677ac */ /* 0x000e620008000800 */
[----:B------:R-:W0:Y:S02]  /*0070*/  LDCU UR4, c[0x0][0x2f8] ;  /* 0x00005f00ff0477ac */ /* 0x000e240008000800 */
[----:B0-----:R-:W-:-:S05]  /*0080*/  IADD3 R6, P0, PT, R1, UR4, RZ ;  /* 0x0000000401067c10 */ /* 0x001fca000ff1e0ff */
[----:B--2---:R-:W-:Y:S02]  /*0090*/  IMAD.X R7, RZ, RZ, UR5, P0 ;  /* 0x00000005ff077e24 */ /* 0x004fe400080e06ff */
[----:B-1----:R-:W-:Y:S01]  /*00a0*/  IMAD R0, R0, UR6, R3 ;  /* 0x0000000600007c24 */ /* 0x002fe2000f8e0203 */
[----:B------:R-:W0:Y:S01]  /*00b0*/  LDCU.64 UR6, c[0x4][0x8] ;  /* 0x01000100ff0677ac */ /* 0x000e220008000a00 */
[----:B------:R-:W1:Y:S03]  /*00c0*/  LDC.64 R2, c[0x4][R2] ;  /* 0x0100000002027b82 */ /* 0x000e660000000a00 */
[----:B------:R2:W-:Y:S01]  /*00d0*/  STL [R1], R0 ;  /* 0x0000000001007387 */ /* 0x0005e20000100800 */
[----:B0-----:R-:W-:Y:S01]  /*00e0*/  IMAD.U32 R4, RZ, RZ, UR6 ;  /* 0x00000006ff047e24 */ /* 0x001fe2000f8e00ff */
[----:B--2---:R-:W-:-:S07]  /*00f0*/  MOV R5, UR7 ;  /* 0x0000000700057c02 */ /* 0x004fce0008000f00 */
[----:B------:R-:W-:-:S07]  /*0100*/  LEPC R20, `(.L_x_0) ;  /* 0x000000001014794e */ /* 0x000fce0000000000 */
[----:B-1----:R-:W-:Y:S05]  /*0110*/  CALL.ABS.NOINC R2 ;  /* 0x0000000002007343 */ /* 0x002fea0003c00000 */
.L_x_0:
[----:B------:R-:W-:Y:S05]  /*0120*/  EXIT ;  /* 0x000000000000794d */ /* 0x000fea0003800000 */
.L_x_1:
[----:B------:R-:W-:-:S00]  /*0130*/  BRA `(.L_x_1) ;  /* 0xfffffffc00fc7947 */ /* 0x000fc0000383ffff */
[----:B------:R-:W-:-:S00]  /*0140*/  NOP ;  /* 0x0000000000007918 */ /* 0x000fc00000000000 */
        /* <DEDUP_REMOVED lines=11> */
.L_x_2:


//--------------------- .nv.global.init           --------------------------
	.section	.nv.global.init,"aw",@progbits
.nv.global.init:
	.type		$str,@object
	.size		$str,(.L_0 - $str)
$str:
        /*0000*/ 	.byte	0x48, 0x65, 0x6c, 0x6c, 0x6f, 0x20, 0x57, 0x6f, 0x72, 0x6c, 0x64, 0x20, 0x66, 0x72, 0x6f, 0x6d
        /*0010*/ 	.byte	0x20, 0x74, 0x68, 0x72, 0x65, 0x61, 0x64, 0x20, 0x25, 0x64, 0x21, 0x0a, 0x00
.L_0:


//--------------------- .nv.shared.reserved.0     --------------------------
	.section	.nv.shared.reserved.0,"aw",@nobits
	.weak		__nv_reservedSMEM_offset_0_alias
	.size		__nv_reservedSMEM_offset_0_alias, 0, 64
	.other		__nv_reservedSMEM_offset_0_alias,@"STO_CUDA_RESERVED_SHARED STV_DEFAULT"
__nv_reservedSMEM_offset_0_alias:
	.zero		0
	.zero		64


//--------------------- .nv.constant0._Z10cuda_hellov --------------------------
	.section	.nv.constant0._Z10cuda_hellov,"a",@progbits
	.sectionflags	@""
	.align	4
.nv.constant0._Z10cuda_hellov:
	.zero		896


//--------------------- SYMBOLS --------------------------

	.type		.nv.reservedSmem.offset0,@object
	.size		.nv.reservedSmem.offset0,0x4
	.type		vprintf,@function
